//
// Generated by NVIDIA NVVM Compiler
//
// Compiler Build ID: CL-36424714
// Cuda compilation tools, release 13.0, V13.0.88
// Based on NVVM 20.0.0
//

.version 9.0
.target sm_100
.address_size 64

	// .globl	_Z12reduceKernelPmm
.extern .shared .align 16 .b8 cache[];

.visible .entry _Z12reduceKernelPmm(
	.param .u64 .ptr .align 1 _Z12reduceKernelPmm_param_0,
	.param .u64 _Z12reduceKernelPmm_param_1
)
{
	.reg .pred 	%p<5>;
	.reg .b32 	%r<15>;
	.reg .b64 	%rd<16>;

	ld.param.u64 	%rd3, [_Z12reduceKernelPmm_param_0];
	ld.param.u64 	%rd4, [_Z12reduceKernelPmm_param_1];
	cvta.to.global.u64 	%rd1, %rd3;
	mov.u32 	%r1, %tid.x;
	mov.u32 	%r7, %ntid.x;
	mov.u32 	%r2, %ctaid.x;
	mad.lo.s32 	%r8, %r7, %r2, %r1;
	mul.wide.s32 	%rd5, %r8, 8;
	add.s64 	%rd6, %rd1, %rd5;
	ld.global.u64 	%rd7, [%rd6];
	shl.b32 	%r9, %r1, 3;
	mov.u32 	%r10, cache;
	add.s32 	%r3, %r10, %r9;
	st.shared.u64 	[%r3], %rd7;
	bar.sync 	0;
	shr.u32 	%r11, %r7, 1;
	cvt.u64.u32 	%rd8, %r11;
	shr.u64 	%rd9, %rd4, 1;
	min.u64 	%rd2, %rd9, %rd8;
	setp.eq.s64 	%p1, %rd2, 0;
	@%p1 bra 	$L__BB0_5;
	cvt.u32.u64 	%r14, %rd2;
$L__BB0_2:
	setp.ge.u32 	%p2, %r1, %r14;
	@%p2 bra 	$L__BB0_4;
	shl.b32 	%r12, %r14, 3;
	add.s32 	%r13, %r3, %r12;
	ld.shared.u64 	%rd10, [%r13];
	ld.shared.u64 	%rd11, [%r3];
	add.s64 	%rd12, %rd11, %rd10;
	st.shared.u64 	[%r3], %rd12;
$L__BB0_4:
	bar.sync 	0;
	shr.u32 	%r6, %r14, 1;
	setp.gt.u32 	%p3, %r14, 1;
	mov.u32 	%r14, %r6;
	@%p3 bra 	$L__BB0_2;
$L__BB0_5:
	setp.ne.s32 	%p4, %r1, 0;
	@%p4 bra 	$L__BB0_7;
	ld.shared.u64 	%rd13, [cache];
	mul.wide.u32 	%rd14, %r2, 8;
	add.s64 	%rd15, %rd1, %rd14;
	st.global.u64 	[%rd15], %rd13;
$L__BB0_7:
	ret;

}


// ===== COMPILED SASS (sm_100) =====

	.target	sm_100

	.elftype	@"ET_EXEC"


//--------------------- .note.nv.tkinfo           --------------------------
	.section	.note.nv.tkinfo,"",@"SHT_NOTE"
	.sectionflags	@"SHF_NOTE_NV_TKINFO"
	.tkinfo
        /*0018*/ 	.word	0x00000002
        /*0030*/ 	.string	""
        /*0030*/ 	.string	"ptxas"
        /*0030*/ 	.string	"Cuda compilation tools, release 13.0, V13.0.88"
        /*0030*/ 	.string	"Build cuda_13.0.r13.0/compiler.36424714_0"
        /*0030*/ 	.string	"-arch sm_100 -m 64 "



//--------------------- .note.nv.cuinfo           --------------------------
	.section	.note.nv.cuinfo,"",@"SHT_NOTE"
	.sectionflags	@"SHF_NOTE_NV_CUINFO"
        /*0018*/ 	.short	0x0002
        /*001a*/ 	.short	0x0064
        /*001c*/ 	.short	0x0082
	.zero		2


//--------------------- .nv.info                  --------------------------
	.section	.nv.info,"",@"SHT_CUDA_INFO"
	.align	4


	//----- nvinfo : EIATTR_REGCOUNT
	.align		4
        /*0000*/ 	.byte	0x04, 0x2f
        /*0002*/ 	.short	(.L_1 - .L_0)
	.align		4
.L_0:
        /*0004*/ 	.word	index@(_Z12reduceKernelPmm)
        /*0008*/ 	.word	0x0000000c


	//----- nvinfo : EIATTR_FRAME_SIZE
	.align		4
.L_1:
        /*000c*/ 	.byte	0x04, 0x11
        /*000e*/ 	.short	(.L_3 - .L_2)
	.align		4
.L_2:
        /*0010*/ 	.word	index@(_Z12reduceKernelPmm)
        /*0014*/ 	.word	0x00000000


	//----- nvinfo : EIATTR_MIN_STACK_SIZE
	.align		4
.L_3:
        /*0018*/ 	.byte	0x04, 0x12
        /*001a*/ 	.short	(.L_5 - .L_4)
	.align		4
.L_4:
        /*001c*/ 	.word	index@(_Z12reduceKernelPmm)
        /*0020*/ 	.word	0x00000000
.L_5:


//--------------------- .nv.compat                --------------------------
	.section	.nv.compat,"",@"SHT_CUDA_COMPAT_INFO"
	.align	4
        /*0000*/ 	.byte	0x02, 0x09, 0x00, 0x00, 0x02, 0x02, 0x01, 0x00, 0x02, 0x05, 0x05, 0x00, 0x03, 0x07, 0x01, 0x01
        /*0010*/ 	.byte	0x02, 0x03, 0x00, 0x00, 0x02, 0x06, 0x01, 0x00, 0x04, 0x0b, 0x08, 0x00, 0x09, 0x00, 0x00, 0x00
        /*0020*/ 	.byte	0x00, 0x00, 0x00, 0x00


//--------------------- .nv.info._Z12reduceKernelPmm --------------------------
	.section	.nv.info._Z12reduceKernelPmm,"",@"SHT_CUDA_INFO"
	.sectionflags	@""
	.align	4


	//----- nvinfo : EIATTR_CUDA_API_VERSION
	.align		4
        /*0000*/ 	.byte	0x04, 0x37
        /*0002*/ 	.short	(.L_7 - .L_6)
.L_6:
        /*0004*/ 	.word	0x00000082


	//----- nvinfo : EIATTR_KPARAM_INFO
	.align		4
.L_7:
        /*0008*/ 	.byte	0x04, 0x17
        /*000a*/ 	.short	(.L_9 - .L_8)
.L_8:
        /*000c*/ 	.word	0x00000000
        /*0010*/ 	.short	0x0001
        /*0012*/ 	.short	0x0008
        /*0014*/ 	.byte	0x00, 0xf0, 0x21, 0x00


	//----- nvinfo : EIATTR_KPARAM_INFO
	.align		4
.L_9:
        /*0018*/ 	.byte	0x04, 0x17
        /*001a*/ 	.short	(.L_11 - .L_10)
.L_10:
        /*001c*/ 	.word	0x00000000
        /*0020*/ 	.short	0x0000
        /*0022*/ 	.short	0x0000
        /*0024*/ 	.byte	0x00, 0xf5, 0x21, 0x00


	//----- nvinfo : EIATTR_SPARSE_MMA_MASK
	.align		4
.L_11:
        /*0028*/ 	.byte	0x03, 0x50
        /*002a*/ 	.short	0x0000


	//----- nvinfo : EIATTR_MAXREG_COUNT
	.align		4
        /*002c*/ 	.byte	0x03, 0x1b
        /*002e*/ 	.short	0x00ff


	//----- nvinfo : EIATTR_NUM_BARRIERS
	.align		4
        /*0030*/ 	.byte	0x02, 0x4c
        /*0032*/ 	.byte	0x01
	.zero		1


	//----- nvinfo : EIATTR_MERCURY_ISA_VERSION
	.align		4
        /*0034*/ 	.byte	0x03, 0x5f
        /*0036*/ 	.short	0x0101


	//----- nvinfo : EIATTR_VRC_CTA_INIT_COUNT
	.align		4
        /*0038*/ 	.byte	0x02, 0x4a
	.zero		1
	.zero		1


	//----- nvinfo : EIATTR_EXIT_INSTR_OFFSETS
	.align		4
        /*003c*/ 	.byte	0x04, 0x1c
        /*003e*/ 	.short	(.L_13 - .L_12)


	//   ....[0]....
.L_12:
        /*0040*/ 	.word	0x00000270


	//   ....[1]....
        /*0044*/ 	.word	0x000002f0


	//----- nvinfo : EIATTR_CBANK_PARAM_SIZE
	.align		4
.L_13:
        /*0048*/ 	.byte	0x03, 0x19
        /*004a*/ 	.short	0x0010


	//----- nvinfo : EIATTR_PARAM_CBANK
	.align		4
        /*004c*/ 	.byte	0x04, 0x0a
        /*004e*/ 	.short	(.L_15 - .L_14)
	.align		4
.L_14:
        /*0050*/ 	.word	index@(.nv.constant0._Z12reduceKernelPmm)
        /*0054*/ 	.short	0x0380
        /*0056*/ 	.short	0x0010


	//----- nvinfo : EIATTR_SW_WAR
	.align		4
.L_15:
        /*0058*/ 	.byte	0x04, 0x36
        /*005a*/ 	.short	(.L_17 - .L_16)
.L_16:
        /*005c*/ 	.word	0x00000008
.L_17:


//--------------------- .nv.callgraph             --------------------------
	.section	.nv.callgraph,"",@"SHT_CUDA_CALLGRAPH"
	.align	4
	.sectionentsize	8
	.align		4
        /*0000*/ 	.word	0x00000000
	.align		4
        /*0004*/ 	.word	0xffffffff
	.align		4
        /*0008*/ 	.word	0x00000000
	.align		4
        /*000c*/ 	.word	0xfffffffe
	.align		4
        /*0010*/ 	.word	0x00000000
	.align		4
        /*0014*/ 	.word	0xfffffffd
	.align		4
        /*0018*/ 	.word	0x00000000
	.align		4
        /*001c*/ 	.word	0xfffffffc


//--------------------- .text._Z12reduceKernelPmm --------------------------
	.section	.text._Z12reduceKernelPmm,"ax",@progbits
	.align	128
        .global         _Z12reduceKernelPmm
        .type           _Z12reduceKernelPmm,@function
        .size           _Z12reduceKernelPmm,(.L_x_3 - _Z12reduceKernelPmm)
        .other          _Z12reduceKernelPmm,@"STO_CUDA_ENTRY STV_DEFAULT"
_Z12reduceKernelPmm:
.text._Z12reduceKernelPmm:
[----:B------:R-:W-:Y:S01]  /*0000*/  LDC R1, c[0x0][0x37c] ;  /* 0x0000df00ff017b82 */ /* 0x000fe20000000800 */
[----:B------:R-:W0:Y:S07]  /*0010*/  S2R R9, SR_TID.X ;  /* 0x0000000000097919 */ /* 0x000e2e0000002100 */
[----:B------:R-:W1:Y:S01]  /*0020*/  LDC.64 R2, c[0x0][0x380] ;  /* 0x0000e000ff027b82 */ /* 0x000e620000000a00 */
[----:B------:R-:W0:Y:S01]  /*0030*/  LDCU UR5, c[0x0][0x360] ;  /* 0x00006c00ff0577ac */ /* 0x000e220008000800 */
[----:B------:R-:W0:Y:S01]  /*0040*/  S2R R8, SR_CTAID.X ;  /* 0x0000000000087919 */ /* 0x000e220000002500 */
[----:B------:R-:W2:Y:S01]  /*0050*/  LDCU.64 UR10, c[0x0][0x358] ;  /* 0x00006b00ff0a77ac */ /* 0x000ea20008000a00 */
[----:B------:R-:W3:Y:S01]  /*0060*/  LDCU.64 UR8, c[0x0][0x388] ;  /* 0x00007100ff0877ac */ /* 0x000ee20008000a00 */
[----:B0-----:R-:W-:-:S04]  /*0070*/  IMAD R5, R8, UR5, R9 ;  /* 0x0000000508057c24 */ /* 0x001fc8000f8e0209 */
[----:B-1----:R-:W-:-:S06]  /*0080*/  IMAD.WIDE R2, R5, 0x8, R2 ;  /* 0x0000000805027825 */ /* 0x002fcc00078e0202 */
[----:B--2---:R-:W2:Y:S01]  /*0090*/  LDG.E.64 R2, desc[UR10][R2.64] ;  /* 0x0000000a02027981 */ /* 0x004ea2000c1e1b00 */
[----:B------:R-:W0:Y:S01]  /*00a0*/  S2UR UR6, SR_CgaCtaId ;  /* 0x00000000000679c3 */ /* 0x000e220000008800 */
[----:B------:R-:W-:Y:S01]  /*00b0*/  UMOV UR4, 0x400 ;  /* 0x0000040000047882 */ /* 0x000fe20000000000 */
[----:B---3--:R-:W-:Y:S01]  /*00c0*/  USHF.R.U64 UR7, UR8, 0x1, UR9 ;  /* 0x0000000108077899 */ /* 0x008fe20008001209 */
[----:B------:R-:W-:Y:S01]  /*00d0*/  ISETP.NE.AND P0, PT, R9, RZ, PT ;  /* 0x000000ff0900720c */ /* 0x000fe20003f05270 */
[----:B------:R-:W-:Y:S02]  /*00e0*/  USHF.R.U32.HI UR5, URZ, 0x1, UR5 ;  /* 0x00000001ff057899 */ /* 0x000fe40008011605 */
[----:B------:R-:W-:Y:S02]  /*00f0*/  USHF.R.U32.HI UR8, URZ, 0x1, UR9 ;  /* 0x00000001ff087899 */ /* 0x000fe40008011609 */
[----:B------:R-:W-:-:S04]  /*0100*/  UISETP.LT.U32.AND UP0, UPT, UR7, UR5, UPT ;  /* 0x000000050700728c */ /* 0x000fc8000bf01070 */
[----:B------:R-:W-:-:S04]  /*0110*/  UISETP.LT.U32.AND.EX UP0, UPT, UR8, URZ, UPT, UP0 ;  /* 0x000000ff0800728c */ /* 0x000fc8000bf01100 */
[----:B------:R-:W-:Y:S02]  /*0120*/  USEL UR5, UR7, UR5, UP0 ;  /* 0x0000000507057287 */ /* 0x000fe40008000000 */
[----:B0-----:R-:W-:Y:S02]  /*0130*/  ULEA UR4, UR6, UR4, 0x18 ;  /* 0x0000000406047291 */ /* 0x001fe4000f8ec0ff */
[----:B------:R-:W-:Y:S02]  /*0140*/  USEL UR6, UR8, URZ, UP0 ;  /* 0x000000ff08067287 */ /* 0x000fe40008000000 */
[----:B------:R-:W-:Y:S02]  /*0150*/  UISETP.NE.U32.AND UP0, UPT, UR5, URZ, UPT ;  /* 0x000000ff0500728c */ /* 0x000fe4000bf05070 */
[----:B------:R-:W-:Y:S02]  /*0160*/  LEA R7, R9, UR4, 0x3 ;  /* 0x0000000409077c11 */ /* 0x000fe4000f8e18ff */
[----:B------:R-:W-:-:S03]  /*0170*/  UISETP.NE.AND.EX UP0, UPT, UR6, URZ, UPT, UP0 ;  /* 0x000000ff0600728c */ /* 0x000fc6000bf05300 */
[----:B--2---:R0:W-:Y:S01]  /*0180*/  STS.64 [R7], R2 ;  /* 0x0000000207007388 */ /* 0x0041e20000000a00 */
[----:B------:R-:W-:Y:S06]  /*0190*/  BAR.SYNC.DEFER_BLOCKING 0x0 ;  /* 0x0000000000007b1d */ /* 0x000fec0000010000 */
[----:B------:R-:W-:Y:S05]  /*01a0*/  BRA.U !UP0, `(.L_x_0) ;  /* 0x0000000108307547 */ /* 0x000fea000b800000 */
[----:B------:R-:W-:-:S07]  /*01b0*/  IMAD.U32 R0, RZ, RZ, UR5 ;  /* 0x00000005ff007e24 */ /* 0x000fce000f8e00ff */
.L_x_1:
[----:B------:R-:W-:-:S13]  /*01c0*/  ISETP.GE.U32.AND P1, PT, R9, R0, PT ;  /* 0x000000000900720c */ /* 0x000fda0003f26070 */
[----:B------:R-:W-:Y:S01]  /*01d0*/  @!P1 IMAD R6, R0, 0x8, R7 ;  /* 0x0000000800069824 */ /* 0x000fe200078e0207 */
[----:B------:R-:W-:Y:S04]  /*01e0*/  @!P1 LDS.64 R4, [R7] ;  /* 0x0000000007049984 */ /* 0x000fe80000000a00 */
[----:B0-----:R-:W0:Y:S02]  /*01f0*/  @!P1 LDS.64 R2, [R6] ;  /* 0x0000000006029984 */ /* 0x001e240000000a00 */
[----:B0-----:R-:W-:-:S05]  /*0200*/  @!P1 IADD3 R2, P2, PT, R2, R4, RZ ;  /* 0x0000000402029210 */ /* 0x001fca0007f5e0ff */
[----:B------:R-:W-:-:S05]  /*0210*/  @!P1 IMAD.X R3, R3, 0x1, R5, P2 ;  /* 0x0000000103039824 */ /* 0x000fca00010e0605 */
[----:B------:R1:W-:Y:S01]  /*0220*/  @!P1 STS.64 [R7], R2 ;  /* 0x0000000207009388 */ /* 0x0003e20000000a00 */
[----:B------:R-:W-:Y:S01]  /*0230*/  BAR.SYNC.DEFER_BLOCKING 0x0 ;  /* 0x0000000000007b1d */ /* 0x000fe20000010000 */
[----:B------:R-:W-:Y:S02]  /*0240*/  ISETP.GT.U32.AND P1, PT, R0, 0x1, PT ;  /* 0x000000010000780c */ /* 0x000fe40003f24070 */
[----:B------:R-:W-:-:S11]  /*0250*/  SHF.R.U32.HI R0, RZ, 0x1, R0 ;  /* 0x00000001ff007819 */ /* 0x000fd60000011600 */
[----:B-1----:R-:W-:Y:S05]  /*0260*/  @P1 BRA `(.L_x_1) ;  /* 0xfffffffc00d41947 */ /* 0x002fea000383ffff */
.L_x_0:
[----:B------:R-:W-:Y:S05]  /*0270*/  @P0 EXIT ;  /* 0x000000000000094d */ /* 0x000fea0003800000 */
[----:B------:R-:W1:Y:S01]  /*0280*/  S2UR UR5, SR_CgaCtaId ;  /* 0x00000000000579c3 */ /* 0x000e620000008800 */
[----:B------:R-:W-:-:S07]  /*0290*/  UMOV UR4, 0x400 ;  /* 0x0000040000047882 */ /* 0x000fce0000000000 */
[----:B------:R-:W2:Y:S01]  /*02a0*/  LDC.64 R4, c[0x0][0x380] ;  /* 0x0000e000ff047b82 */ /* 0x000ea20000000a00 */
[----:B-1----:R-:W-:Y:S01]  /*02b0*/  ULEA UR4, UR5, UR4, 0x18 ;  /* 0x0000000405047291 */ /* 0x002fe2000f8ec0ff */
[----:B--2---:R-:W-:-:S08]  /*02c0*/  IMAD.WIDE.U32 R4, R8, 0x8, R4 ;  /* 0x0000000808047825 */ /* 0x004fd000078e0004 */
[----:B0-----:R-:W0:Y:S04]  /*02d0*/  LDS.64 R2, [UR4] ;  /* 0x00000004ff027984 */ /* 0x001e280008000a00 */
[----:B0-----:R-:W-:Y:S01]  /*02e0*/  STG.E.64 desc[UR10][R4.64], R2 ;  /* 0x0000000204007986 */ /* 0x001fe2000c101b0a */
[----:B------:R-:W-:Y:S05]  /*02f0*/  EXIT ;  /* 0x000000000000794d */ /* 0x000fea0003800000 */
.L_x_2:
[----:B------:R-:W-:-:S00]  /*0300*/  BRA `(.L_x_2) ;  /* 0xfffffffc00fc7947 */ /* 0x000fc0000383ffff */
[----:B------:R-:W-:-:S00]  /*0310*/  NOP ;  /* 0x0000000000007918 */ /* 0x000fc00000000000 */
        /* <DEDUP_REMOVED lines=14> */
.L_x_3:


//--------------------- .nv.shared._Z12reduceKernelPmm --------------------------
	.section	.nv.shared._Z12reduceKernelPmm,"aw",@nobits
	.sectionflags	@""
	.align	16
	.zero		1024


//--------------------- .nv.shared.reserved.0     --------------------------
	.section	.nv.shared.reserved.0,"aw",@nobits
	.weak		__nv_reservedSMEM_offset_0_alias
	.size		__nv_reservedSMEM_offset_0_alias, 0, 64
	.other		__nv_reservedSMEM_offset_0_alias,@"STO_CUDA_RESERVED_SHARED STV_DEFAULT"
__nv_reservedSMEM_offset_0_alias:
	.zero		0
	.zero		64


//--------------------- .nv.constant0._Z12reduceKernelPmm --------------------------
	.section	.nv.constant0._Z12reduceKernelPmm,"a",@progbits
	.sectionflags	@""
	.align	4
.nv.constant0._Z12reduceKernelPmm:
	.zero		912


//--------------------- SYMBOLS --------------------------

	.type		.nv.reservedSmem.offset0,@object
	.size		.nv.reservedSmem.offset0,0x4
	.type		.nv.reservedSmem.cap,@object
	.size		.nv.reservedSmem.cap,0x4
